//
// Generated by NVIDIA NVVM Compiler
//
// Compiler Build ID: CL-36424714
// Cuda compilation tools, release 13.0, V13.0.88
// Based on NVVM 20.0.0
//

.version 9.0
.target sm_100
.address_size 64

	// .globl	_Z13simple_kernelPfi
// _ZZ17shared_mem_kernelILi256EEvPfiE4smem has been demoted
// _ZZ17shared_mem_kernelILi1024EEvPfiE4smem has been demoted
// _ZZ17shared_mem_kernelILi4096EEvPfiE4smem has been demoted
// _ZZ17shared_mem_kernelILi8192EEvPfiE4smem has been demoted

.visible .entry _Z13simple_kernelPfi(
	.param .u64 .ptr .align 1 _Z13simple_kernelPfi_param_0,
	.param .u32 _Z13simple_kernelPfi_param_1
)
{
	.reg .pred 	%p<2>;
	.reg .b32 	%r<6>;
	.reg .b32 	%f<3>;
	.reg .b64 	%rd<5>;

	ld.param.u64 	%rd1, [_Z13simple_kernelPfi_param_0];
	ld.param.u32 	%r2, [_Z13simple_kernelPfi_param_1];
	mov.u32 	%r3, %ctaid.x;
	mov.u32 	%r4, %ntid.x;
	mov.u32 	%r5, %tid.x;
	mad.lo.s32 	%r1, %r3, %r4, %r5;
	setp.ge.s32 	%p1, %r1, %r2;
	@%p1 bra 	$L__BB0_2;
	cvta.to.global.u64 	%rd2, %rd1;
	cvt.rn.f32.s32 	%f1, %r1;
	add.f32 	%f2, %f1, %f1;
	mul.wide.s32 	%rd3, %r1, 4;
	add.s64 	%rd4, %rd2, %rd3;
	st.global.f32 	[%rd4], %f2;
$L__BB0_2:
	ret;

}
	// .globl	_Z14register_heavyPfi
.visible .entry _Z14register_heavyPfi(
	.param .u64 .ptr .align 1 _Z14register_heavyPfi_param_0,
	.param .u32 _Z14register_heavyPfi_param_1
)
{
	.reg .pred 	%p<2>;
	.reg .b32 	%r<6>;
	.reg .b32 	%f<31>;
	.reg .b64 	%rd<5>;

	ld.param.u64 	%rd1, [_Z14register_heavyPfi_param_0];
	ld.param.u32 	%r2, [_Z14register_heavyPfi_param_1];
	mov.u32 	%r3, %ctaid.x;
	mov.u32 	%r4, %ntid.x;
	mov.u32 	%r5, %tid.x;
	mad.lo.s32 	%r1, %r3, %r4, %r5;
	setp.ge.s32 	%p1, %r1, %r2;
	@%p1 bra 	$L__BB1_2;
	cvta.to.global.u64 	%rd2, %rd1;
	cvt.rn.f32.s32 	%f1, %r1;
	add.f32 	%f2, %f1, %f1;
	fma.rn.f32 	%f3, %f1, 0f40000000, %f2;
	add.f32 	%f4, %f3, %f3;
	fma.rn.f32 	%f5, %f3, 0f40000000, %f4;
	add.f32 	%f6, %f5, %f5;
	fma.rn.f32 	%f7, %f5, 0f40000000, %f6;
	add.f32 	%f8, %f7, %f7;
	fma.rn.f32 	%f9, %f7, 0f40000000, %f8;
	add.f32 	%f10, %f9, %f9;
	fma.rn.f32 	%f11, %f9, 0f40000000, %f10;
	add.f32 	%f12, %f11, %f11;
	fma.rn.f32 	%f13, %f11, 0f40000000, %f12;
	add.f32 	%f14, %f13, %f13;
	fma.rn.f32 	%f15, %f13, 0f40000000, %f14;
	add.f32 	%f16, %f2, %f1;
	add.f32 	%f17, %f16, %f3;
	add.f32 	%f18, %f17, %f4;
	add.f32 	%f19, %f18, %f5;
	add.f32 	%f20, %f19, %f6;
	add.f32 	%f21, %f20, %f7;
	add.f32 	%f22, %f21, %f8;
	add.f32 	%f23, %f22, %f9;
	add.f32 	%f24, %f23, %f10;
	add.f32 	%f25, %f24, %f11;
	add.f32 	%f26, %f25, %f12;
	add.f32 	%f27, %f26, %f13;
	add.f32 	%f28, %f27, %f14;
	add.f32 	%f29, %f28, %f15;
	fma.rn.f32 	%f30, %f15, 0f40000000, %f29;
	mul.wide.s32 	%rd3, %r1, 4;
	add.s64 	%rd4, %rd2, %rd3;
	st.global.f32 	[%rd4], %f30;
$L__BB1_2:
	ret;

}
	// .globl	_Z17shared_mem_kernelILi256EEvPfi
.visible .entry _Z17shared_mem_kernelILi256EEvPfi(
	.param .u64 .ptr .align 1 _Z17shared_mem_kernelILi256EEvPfi_param_0,
	.param .u32 _Z17shared_mem_kernelILi256EEvPfi_param_1
)
{
	.reg .pred 	%p<3>;
	.reg .b32 	%r<13>;
	.reg .b32 	%f<3>;
	.reg .b64 	%rd<5>;
	// demoted variable
	.shared .align 4 .b8 _ZZ17shared_mem_kernelILi256EEvPfiE4smem[1024];
	ld.param.u64 	%rd1, [_Z17shared_mem_kernelILi256EEvPfi_param_0];
	ld.param.u32 	%r3, [_Z17shared_mem_kernelILi256EEvPfi_param_1];
	mov.u32 	%r4, %ctaid.x;
	mov.u32 	%r5, %ntid.x;
	mov.u32 	%r1, %tid.x;
	mad.lo.s32 	%r2, %r4, %r5, %r1;
	setp.gt.u32 	%p1, %r1, 255;
	@%p1 bra 	$L__BB2_2;
	cvt.rn.f32.u32 	%f1, %r1;
	shl.b32 	%r6, %r1, 2;
	mov.u32 	%r7, _ZZ17shared_mem_kernelILi256EEvPfiE4smem;
	add.s32 	%r8, %r7, %r6;
	st.shared.f32 	[%r8], %f1;
$L__BB2_2:
	bar.sync 	0;
	setp.ge.s32 	%p2, %r2, %r3;
	@%p2 bra 	$L__BB2_4;
	shl.b32 	%r9, %r1, 2;
	and.b32  	%r10, %r9, 1020;
	mov.u32 	%r11, _ZZ17shared_mem_kernelILi256EEvPfiE4smem;
	add.s32 	%r12, %r11, %r10;
	ld.shared.f32 	%f2, [%r12];
	cvta.to.global.u64 	%rd2, %rd1;
	mul.wide.s32 	%rd3, %r2, 4;
	add.s64 	%rd4, %rd2, %rd3;
	st.global.f32 	[%rd4], %f2;
$L__BB2_4:
	ret;

}
	// .globl	_Z17shared_mem_kernelILi1024EEvPfi
.visible .entry _Z17shared_mem_kernelILi1024EEvPfi(
	.param .u64 .ptr .align 1 _Z17shared_mem_kernelILi1024EEvPfi_param_0,
	.param .u32 _Z17shared_mem_kernelILi1024EEvPfi_param_1
)
{
	.reg .pred 	%p<2>;
	.reg .b32 	%r<9>;
	.reg .b32 	%f<3>;
	.reg .b64 	%rd<5>;
	// demoted variable
	.shared .align 4 .b8 _ZZ17shared_mem_kernelILi1024EEvPfiE4smem[4096];
	ld.param.u64 	%rd1, [_Z17shared_mem_kernelILi1024EEvPfi_param_0];
	ld.param.u32 	%r3, [_Z17shared_mem_kernelILi1024EEvPfi_param_1];
	mov.u32 	%r4, %ctaid.x;
	mov.u32 	%r5, %ntid.x;
	mov.u32 	%r6, %tid.x;
	mad.lo.s32 	%r1, %r4, %r5, %r6;
	cvt.rn.f32.u32 	%f1, %r6;
	shl.b32 	%r7, %r6, 2;
	mov.u32 	%r8, _ZZ17shared_mem_kernelILi1024EEvPfiE4smem;
	add.s32 	%r2, %r8, %r7;
	st.shared.f32 	[%r2], %f1;
	bar.sync 	0;
	setp.ge.s32 	%p1, %r1, %r3;
	@%p1 bra 	$L__BB3_2;
	cvta.to.global.u64 	%rd2, %rd1;
	ld.shared.f32 	%f2, [%r2];
	mul.wide.s32 	%rd3, %r1, 4;
	add.s64 	%rd4, %rd2, %rd3;
	st.global.f32 	[%rd4], %f2;
$L__BB3_2:
	ret;

}
	// .globl	_Z17shared_mem_kernelILi4096EEvPfi
.visible .entry _Z17shared_mem_kernelILi4096EEvPfi(
	.param .u64 .ptr .align 1 _Z17shared_mem_kernelILi4096EEvPfi_param_0,
	.param .u32 _Z17shared_mem_kernelILi4096EEvPfi_param_1
)
{
	.reg .pred 	%p<2>;
	.reg .b32 	%r<9>;
	.reg .b32 	%f<3>;
	.reg .b64 	%rd<5>;
	// demoted variable
	.shared .align 4 .b8 _ZZ17shared_mem_kernelILi4096EEvPfiE4smem[16384];
	ld.param.u64 	%rd1, [_Z17shared_mem_kernelILi4096EEvPfi_param_0];
	ld.param.u32 	%r3, [_Z17shared_mem_kernelILi4096EEvPfi_param_1];
	mov.u32 	%r4, %ctaid.x;
	mov.u32 	%r5, %ntid.x;
	mov.u32 	%r6, %tid.x;
	mad.lo.s32 	%r1, %r4, %r5, %r6;
	cvt.rn.f32.u32 	%f1, %r6;
	shl.b32 	%r7, %r6, 2;
	mov.u32 	%r8, _ZZ17shared_mem_kernelILi4096EEvPfiE4smem;
	add.s32 	%r2, %r8, %r7;
	st.shared.f32 	[%r2], %f1;
	bar.sync 	0;
	setp.ge.s32 	%p1, %r1, %r3;
	@%p1 bra 	$L__BB4_2;
	cvta.to.global.u64 	%rd2, %rd1;
	ld.shared.f32 	%f2, [%r2];
	mul.wide.s32 	%rd3, %r1, 4;
	add.s64 	%rd4, %rd2, %rd3;
	st.global.f32 	[%rd4], %f2;
$L__BB4_2:
	ret;

}
	// .globl	_Z17shared_mem_kernelILi8192EEvPfi
.visible .entry _Z17shared_mem_kernelILi8192EEvPfi(
	.param .u64 .ptr .align 1 _Z17shared_mem_kernelILi8192EEvPfi_param_0,
	.param .u32 _Z17shared_mem_kernelILi8192EEvPfi_param_1
)
{
	.reg .pred 	%p<2>;
	.reg .b32 	%r<9>;
	.reg .b32 	%f<3>;
	.reg .b64 	%rd<5>;
	// demoted variable
	.shared .align 4 .b8 _ZZ17shared_mem_kernelILi8192EEvPfiE4smem[32768];
	ld.param.u64 	%rd1, [_Z17shared_mem_kernelILi8192EEvPfi_param_0];
	ld.param.u32 	%r3, [_Z17shared_mem_kernelILi8192EEvPfi_param_1];
	mov.u32 	%r4, %ctaid.x;
	mov.u32 	%r5, %ntid.x;
	mov.u32 	%r6, %tid.x;
	mad.lo.s32 	%r1, %r4, %r5, %r6;
	cvt.rn.f32.u32 	%f1, %r6;
	shl.b32 	%r7, %r6, 2;
	mov.u32 	%r8, _ZZ17shared_mem_kernelILi8192EEvPfiE4smem;
	add.s32 	%r2, %r8, %r7;
	st.shared.f32 	[%r2], %f1;
	bar.sync 	0;
	setp.ge.s32 	%p1, %r1, %r3;
	@%p1 bra 	$L__BB5_2;
	cvta.to.global.u64 	%rd2, %rd1;
	ld.shared.f32 	%f2, [%r2];
	mul.wide.s32 	%rd3, %r1, 4;
	add.s64 	%rd4, %rd2, %rd3;
	st.global.f32 	[%rd4], %f2;
$L__BB5_2:
	ret;

}


// ===== COMPILED SASS (sm_100) =====

	.target	sm_100

	.elftype	@"ET_EXEC"


//--------------------- .note.nv.tkinfo           --------------------------
	.section	.note.nv.tkinfo,"",@"SHT_NOTE"
	.sectionflags	@"SHF_NOTE_NV_TKINFO"
	.tkinfo
        /*0018*/ 	.word	0x00000002
        /*0030*/ 	.string	""
        /*0030*/ 	.string	"ptxas"
        /*0030*/ 	.string	"Cuda compilation tools, release 13.0, V13.0.88"
        /*0030*/ 	.string	"Build cuda_13.0.r13.0/compiler.36424714_0"
        /*0030*/ 	.string	"-arch sm_100 -m 64 "



//--------------------- .note.nv.cuinfo           --------------------------
	.section	.note.nv.cuinfo,"",@"SHT_NOTE"
	.sectionflags	@"SHF_NOTE_NV_CUINFO"
        /*0018*/ 	.short	0x0002
        /*001a*/ 	.short	0x0064
        /*001c*/ 	.short	0x0082
	.zero		2


//--------------------- .nv.info                  --------------------------
	.section	.nv.info,"",@"SHT_CUDA_INFO"
	.align	4


	//----- nvinfo : EIATTR_REGCOUNT
	.align		4
        /*0000*/ 	.byte	0x04, 0x2f
        /*0002*/ 	.short	(.L_1 - .L_0)
	.align		4
.L_0:
        /*0004*/ 	.word	index@(_Z13simple_kernelPfi)
        /*0008*/ 	.word	0x00000008


	//----- nvinfo : EIATTR_FRAME_SIZE
	.align		4
.L_1:
        /*000c*/ 	.byte	0x04, 0x11
        /*000e*/ 	.short	(.L_3 - .L_2)
	.align		4
.L_2:
        /*0010*/ 	.word	index@(_Z13simple_kernelPfi)
        /*0014*/ 	.word	0x00000000


	//----- nvinfo : EIATTR_REGCOUNT
	.align		4
.L_3:
        /*0018*/ 	.byte	0x04, 0x2f
        /*001a*/ 	.short	(.L_5 - .L_4)
	.align		4
.L_4:
        /*001c*/ 	.word	index@(_Z14register_heavyPfi)
        /*0020*/ 	.word	0x0000000a


	//----- nvinfo : EIATTR_FRAME_SIZE
	.align		4
.L_5:
        /*0024*/ 	.byte	0x04, 0x11
        /*0026*/ 	.short	(.L_7 - .L_6)
	.align		4
.L_6:
        /*0028*/ 	.word	index@(_Z14register_heavyPfi)
        /*002c*/ 	.word	0x00000000


	//----- nvinfo : EIATTR_REGCOUNT
	.align		4
.L_7:
        /*0030*/ 	.byte	0x04, 0x2f
        /*0032*/ 	.short	(.L_9 - .L_8)
	.align		4
.L_8:
        /*0034*/ 	.word	index@(_Z17shared_mem_kernelILi256EEvPfi)
        /*0038*/ 	.word	0x0000000a


	//----- nvinfo : EIATTR_FRAME_SIZE
	.align		4
.L_9:
        /*003c*/ 	.byte	0x04, 0x11
        /*003e*/ 	.short	(.L_11 - .L_10)
	.align		4
.L_10:
        /*0040*/ 	.word	index@(_Z17shared_mem_kernelILi256EEvPfi)
        /*0044*/ 	.word	0x00000000


	//----- nvinfo : EIATTR_REGCOUNT
	.align		4
.L_11:
        /*0048*/ 	.byte	0x04, 0x2f
        /*004a*/ 	.short	(.L_13 - .L_12)
	.align		4
.L_12:
        /*004c*/ 	.word	index@(_Z17shared_mem_kernelILi1024EEvPfi)
        /*0050*/ 	.word	0x0000000a


	//----- nvinfo : EIATTR_FRAME_SIZE
	.align		4
.L_13:
        /*0054*/ 	.byte	0x04, 0x11
        /*0056*/ 	.short	(.L_15 - .L_14)
	.align		4
.L_14:
        /*0058*/ 	.word	index@(_Z17shared_mem_kernelILi1024EEvPfi)
        /*005c*/ 	.word	0x00000000


	//----- nvinfo : EIATTR_REGCOUNT
	.align		4
.L_15:
        /*0060*/ 	.byte	0x04, 0x2f
        /*0062*/ 	.short	(.L_17 - .L_16)
	.align		4
.L_16:
        /*0064*/ 	.word	index@(_Z17shared_mem_kernelILi4096EEvPfi)
        /*0068*/ 	.word	0x0000000a


	//----- nvinfo : EIATTR_FRAME_SIZE
	.align		4
.L_17:
        /*006c*/ 	.byte	0x04, 0x11
        /*006e*/ 	.short	(.L_19 - .L_18)
	.align		4
.L_18:
        /*0070*/ 	.word	index@(_Z17shared_mem_kernelILi4096EEvPfi)
        /*0074*/ 	.word	0x00000000


	//----- nvinfo : EIATTR_REGCOUNT
	.align		4
.L_19:
        /*0078*/ 	.byte	0x04, 0x2f
        /*007a*/ 	.short	(.L_21 - .L_20)
	.align		4
.L_20:
        /*007c*/ 	.word	index@(_Z17shared_mem_kernelILi8192EEvPfi)
        /*0080*/ 	.word	0x0000000a


	//----- nvinfo : EIATTR_FRAME_SIZE
	.align		4
.L_21:
        /*0084*/ 	.byte	0x04, 0x11
        /*0086*/ 	.short	(.L_23 - .L_22)
	.align		4
.L_22:
        /*0088*/ 	.word	index@(_Z17shared_mem_kernelILi8192EEvPfi)
        /*008c*/ 	.word	0x00000000


	//----- nvinfo : EIATTR_MIN_STACK_SIZE
	.align		4
.L_23:
        /*0090*/ 	.byte	0x04, 0x12
        /*0092*/ 	.short	(.L_25 - .L_24)
	.align		4
.L_24:
        /*0094*/ 	.word	index@(_Z17shared_mem_kernelILi8192EEvPfi)
        /*0098*/ 	.word	0x00000000


	//----- nvinfo : EIATTR_MIN_STACK_SIZE
	.align		4
.L_25:
        /*009c*/ 	.byte	0x04, 0x12
        /*009e*/ 	.short	(.L_27 - .L_26)
	.align		4
.L_26:
        /*00a0*/ 	.word	index@(_Z17shared_mem_kernelILi4096EEvPfi)
        /*00a4*/ 	.word	0x00000000


	//----- nvinfo : EIATTR_MIN_STACK_SIZE
	.align		4
.L_27:
        /*00a8*/ 	.byte	0x04, 0x12
        /*00aa*/ 	.short	(.L_29 - .L_28)
	.align		4
.L_28:
        /*00ac*/ 	.word	index@(_Z17shared_mem_kernelILi1024EEvPfi)
        /*00b0*/ 	.word	0x00000000


	//----- nvinfo : EIATTR_MIN_STACK_SIZE
	.align		4
.L_29:
        /*00b4*/ 	.byte	0x04, 0x12
        /*00b6*/ 	.short	(.L_31 - .L_30)
	.align		4
.L_30:
        /*00b8*/ 	.word	index@(_Z17shared_mem_kernelILi256EEvPfi)
        /*00bc*/ 	.word	0x00000000


	//----- nvinfo : EIATTR_MIN_STACK_SIZE
	.align		4
.L_31:
        /*00c0*/ 	.byte	0x04, 0x12
        /*00c2*/ 	.short	(.L_33 - .L_32)
	.align		4
.L_32:
        /*00c4*/ 	.word	index@(_Z14register_heavyPfi)
        /*00c8*/ 	.word	0x00000000


	//----- nvinfo : EIATTR_MIN_STACK_SIZE
	.align		4
.L_33:
        /*00cc*/ 	.byte	0x04, 0x12
        /*00ce*/ 	.short	(.L_35 - .L_34)
	.align		4
.L_34:
        /*00d0*/ 	.word	index@(_Z13simple_kernelPfi)
        /*00d4*/ 	.word	0x00000000
.L_35:


//--------------------- .nv.compat                --------------------------
	.section	.nv.compat,"",@"SHT_CUDA_COMPAT_INFO"
	.align	4
        /*0000*/ 	.byte	0x02, 0x09, 0x00, 0x00, 0x02, 0x02, 0x01, 0x00, 0x02, 0x05, 0x05, 0x00, 0x03, 0x07, 0x01, 0x01
        /*0010*/ 	.byte	0x02, 0x03, 0x00, 0x00, 0x02, 0x06, 0x01, 0x00, 0x04, 0x0b, 0x08, 0x00, 0x09, 0x00, 0x00, 0x00
        /*0020*/ 	.byte	0x00, 0x00, 0x00, 0x00


//--------------------- .nv.info._Z17shared_mem_kernelILi8192EEvPfi --------------------------
	.section	.nv.info._Z17shared_mem_kernelILi8192EEvPfi,"",@"SHT_CUDA_INFO"
	.sectionflags	@""
	.align	4


	//----- nvinfo : EIATTR_CUDA_API_VERSION
	.align		4
        /*0000*/ 	.byte	0x04, 0x37
        /*0002*/ 	.short	(.L_37 - .L_36)
.L_36:
        /*0004*/ 	.word	0x00000082


	//----- nvinfo : EIATTR_KPARAM_INFO
	.align		4
.L_37:
        /*0008*/ 	.byte	0x04, 0x17
        /*000a*/ 	.short	(.L_39 - .L_38)
.L_38:
        /*000c*/ 	.word	0x00000000
        /*0010*/ 	.short	0x0001
        /*0012*/ 	.short	0x0008
        /*0014*/ 	.byte	0x00, 0xf0, 0x11, 0x00


	//----- nvinfo : EIATTR_KPARAM_INFO
	.align		4
.L_39:
        /*0018*/ 	.byte	0x04, 0x17
        /*001a*/ 	.short	(.L_41 - .L_40)
.L_40:
        /*001c*/ 	.word	0x00000000
        /*0020*/ 	.short	0x0000
        /*0022*/ 	.short	0x0000
        /*0024*/ 	.byte	0x00, 0xf5, 0x21, 0x00


	//----- nvinfo : EIATTR_SPARSE_MMA_MASK
	.align		4
.L_41:
        /*0028*/ 	.byte	0x03, 0x50
        /*002a*/ 	.short	0x0000


	//----- nvinfo : EIATTR_MAXREG_COUNT
	.align		4
        /*002c*/ 	.byte	0x03, 0x1b
        /*002e*/ 	.short	0x00ff


	//----- nvinfo : EIATTR_NUM_BARRIERS
	.align		4
        /*0030*/ 	.byte	0x02, 0x4c
        /*0032*/ 	.byte	0x01
	.zero		1


	//----- nvinfo : EIATTR_MERCURY_ISA_VERSION
	.align		4
        /*0034*/ 	.byte	0x03, 0x5f
        /*0036*/ 	.short	0x0101


	//----- nvinfo : EIATTR_VRC_CTA_INIT_COUNT
	.align		4
        /*0038*/ 	.byte	0x02, 0x4a
	.zero		1
	.zero		1


	//----- nvinfo : EIATTR_EXIT_INSTR_OFFSETS
	.align		4
        /*003c*/ 	.byte	0x04, 0x1c
        /*003e*/ 	.short	(.L_43 - .L_42)


	//   ....[0]....
.L_42:
        /*0040*/ 	.word	0x000000e0


	//   ....[1]....
        /*0044*/ 	.word	0x00000140


	//----- nvinfo : EIATTR_CBANK_PARAM_SIZE
	.align		4
.L_43:
        /*0048*/ 	.byte	0x03, 0x19
        /*004a*/ 	.short	0x000c


	//----- nvinfo : EIATTR_PARAM_CBANK
	.align		4
        /*004c*/ 	.byte	0x04, 0x0a
        /*004e*/ 	.short	(.L_45 - .L_44)
	.align		4
.L_44:
        /*0050*/ 	.word	index@(.nv.constant0._Z17shared_mem_kernelILi8192EEvPfi)
        /*0054*/ 	.short	0x0380
        /*0056*/ 	.short	0x000c


	//----- nvinfo : EIATTR_SW_WAR
	.align		4
.L_45:
        /*0058*/ 	.byte	0x04, 0x36
        /*005a*/ 	.short	(.L_47 - .L_46)
.L_46:
        /*005c*/ 	.word	0x00000008
.L_47:


//--------------------- .nv.info._Z17shared_mem_kernelILi4096EEvPfi --------------------------
	.section	.nv.info._Z17shared_mem_kernelILi4096EEvPfi,"",@"SHT_CUDA_INFO"
	.sectionflags	@""
	.align	4


	//----- nvinfo : EIATTR_CUDA_API_VERSION
	.align		4
        /*0000*/ 	.byte	0x04, 0x37
        /*0002*/ 	.short	(.L_49 - .L_48)
.L_48:
        /*0004*/ 	.word	0x00000082


	//----- nvinfo : EIATTR_KPARAM_INFO
	.align		4
.L_49:
        /*0008*/ 	.byte	0x04, 0x17
        /*000a*/ 	.short	(.L_51 - .L_50)
.L_50:
        /*000c*/ 	.word	0x00000000
        /*0010*/ 	.short	0x0001
        /*0012*/ 	.short	0x0008
        /*0014*/ 	.byte	0x00, 0xf0, 0x11, 0x00


	//----- nvinfo : EIATTR_KPARAM_INFO
	.align		4
.L_51:
        /*0018*/ 	.byte	0x04, 0x17
        /*001a*/ 	.short	(.L_53 - .L_52)
.L_52:
        /*001c*/ 	.word	0x00000000
        /*0020*/ 	.short	0x0000
        /*0022*/ 	.short	0x0000
        /*0024*/ 	.byte	0x00, 0xf5, 0x21, 0x00


	//----- nvinfo : EIATTR_SPARSE_MMA_MASK
	.align		4
.L_53:
        /*0028*/ 	.byte	0x03, 0x50
        /*002a*/ 	.short	0x0000


	//----- nvinfo : EIATTR_MAXREG_COUNT
	.align		4
        /*002c*/ 	.byte	0x03, 0x1b
        /*002e*/ 	.short	0x00ff


	//----- nvinfo : EIATTR_NUM_BARRIERS
	.align		4
        /*0030*/ 	.byte	0x02, 0x4c
        /*0032*/ 	.byte	0x01
	.zero		1


	//----- nvinfo : EIATTR_MERCURY_ISA_VERSION
	.align		4
        /*0034*/ 	.byte	0x03, 0x5f
        /*0036*/ 	.short	0x0101


	//----- nvinfo : EIATTR_VRC_CTA_INIT_COUNT
	.align		4
        /*0038*/ 	.byte	0x02, 0x4a
	.zero		1
	.zero		1


	//----- nvinfo : EIATTR_EXIT_INSTR_OFFSETS
	.align		4
        /*003c*/ 	.byte	0x04, 0x1c
        /*003e*/ 	.short	(.L_55 - .L_54)


	//   ....[0]....
.L_54:
        /*0040*/ 	.word	0x000000e0


	//   ....[1]....
        /*0044*/ 	.word	0x00000140


	//----- nvinfo : EIATTR_CBANK_PARAM_SIZE
	.align		4
.L_55:
        /*0048*/ 	.byte	0x03, 0x19
        /*004a*/ 	.short	0x000c


	//----- nvinfo : EIATTR_PARAM_CBANK
	.align		4
        /*004c*/ 	.byte	0x04, 0x0a
        /*004e*/ 	.short	(.L_57 - .L_56)
	.align		4
.L_56:
        /*0050*/ 	.word	index@(.nv.constant0._Z17shared_mem_kernelILi4096EEvPfi)
        /*0054*/ 	.short	0x0380
        /*0056*/ 	.short	0x000c


	//----- nvinfo : EIATTR_SW_WAR
	.align		4
.L_57:
        /*0058*/ 	.byte	0x04, 0x36
        /*005a*/ 	.short	(.L_59 - .L_58)
.L_58:
        /*005c*/ 	.word	0x00000008
.L_59:


//--------------------- .nv.info._Z17shared_mem_kernelILi1024EEvPfi --------------------------
	.section	.nv.info._Z17shared_mem_kernelILi1024EEvPfi,"",@"SHT_CUDA_INFO"
	.sectionflags	@""
	.align	4


	//----- nvinfo : EIATTR_CUDA_API_VERSION
	.align		4
        /*0000*/ 	.byte	0x04, 0x37
        /*0002*/ 	.short	(.L_61 - .L_60)
.L_60:
        /*0004*/ 	.word	0x00000082


	//----- nvinfo : EIATTR_KPARAM_INFO
	.align		4
.L_61:
        /*0008*/ 	.byte	0x04, 0x17
        /*000a*/ 	.short	(.L_63 - .L_62)
.L_62:
        /*000c*/ 	.word	0x00000000
        /*0010*/ 	.short	0x0001
        /*0012*/ 	.short	0x0008
        /*0014*/ 	.byte	0x00, 0xf0, 0x11, 0x00


	//----- nvinfo : EIATTR_KPARAM_INFO
	.align		4
.L_63:
        /*0018*/ 	.byte	0x04, 0x17
        /*001a*/ 	.short	(.L_65 - .L_64)
.L_64:
        /*001c*/ 	.word	0x00000000
        /*0020*/ 	.short	0x0000
        /*0022*/ 	.short	0x0000
        /*0024*/ 	.byte	0x00, 0xf5, 0x21, 0x00


	//----- nvinfo : EIATTR_SPARSE_MMA_MASK
	.align		4
.L_65:
        /*0028*/ 	.byte	0x03, 0x50
        /*002a*/ 	.short	0x0000


	//----- nvinfo : EIATTR_MAXREG_COUNT
	.align		4
        /*002c*/ 	.byte	0x03, 0x1b
        /*002e*/ 	.short	0x00ff


	//----- nvinfo : EIATTR_NUM_BARRIERS
	.align		4
        /*0030*/ 	.byte	0x02, 0x4c
        /*0032*/ 	.byte	0x01
	.zero		1


	//----- nvinfo : EIATTR_MERCURY_ISA_VERSION
	.align		4
        /*0034*/ 	.byte	0x03, 0x5f
        /*0036*/ 	.short	0x0101


	//----- nvinfo : EIATTR_VRC_CTA_INIT_COUNT
	.align		4
        /*0038*/ 	.byte	0x02, 0x4a
	.zero		1
	.zero		1


	//----- nvinfo : EIATTR_EXIT_INSTR_OFFSETS
	.align		4
        /*003c*/ 	.byte	0x04, 0x1c
        /*003e*/ 	.short	(.L_67 - .L_66)


	//   ....[0]....
.L_66:
        /*0040*/ 	.word	0x000000e0


	//   ....[1]....
        /*0044*/ 	.word	0x00000140


	//----- nvinfo : EIATTR_CBANK_PARAM_SIZE
	.align		4
.L_67:
        /*0048*/ 	.byte	0x03, 0x19
        /*004a*/ 	.short	0x000c


	//----- nvinfo : EIATTR_PARAM_CBANK
	.align		4
        /*004c*/ 	.byte	0x04, 0x0a
        /*004e*/ 	.short	(.L_69 - .L_68)
	.align		4
.L_68:
        /*0050*/ 	.word	index@(.nv.constant0._Z17shared_mem_kernelILi1024EEvPfi)
        /*0054*/ 	.short	0x0380
        /*0056*/ 	.short	0x000c


	//----- nvinfo : EIATTR_SW_WAR
	.align		4
.L_69:
        /*0058*/ 	.byte	0x04, 0x36
        /*005a*/ 	.short	(.L_71 - .L_70)
.L_70:
        /*005c*/ 	.word	0x00000008
.L_71:


//--------------------- .nv.info._Z17shared_mem_kernelILi256EEvPfi --------------------------
	.section	.nv.info._Z17shared_mem_kernelILi256EEvPfi,"",@"SHT_CUDA_INFO"
	.sectionflags	@""
	.align	4


	//----- nvinfo : EIATTR_CUDA_API_VERSION
	.align		4
        /*0000*/ 	.byte	0x04, 0x37
        /*0002*/ 	.short	(.L_73 - .L_72)
.L_72:
        /*0004*/ 	.word	0x00000082


	//----- nvinfo : EIATTR_KPARAM_INFO
	.align		4
.L_73:
        /*0008*/ 	.byte	0x04, 0x17
        /*000a*/ 	.short	(.L_75 - .L_74)
.L_74:
        /*000c*/ 	.word	0x00000000
        /*0010*/ 	.short	0x0001
        /*0012*/ 	.short	0x0008
        /*0014*/ 	.byte	0x00, 0xf0, 0x11, 0x00


	//----- nvinfo : EIATTR_KPARAM_INFO
	.align		4
.L_75:
        /*0018*/ 	.byte	0x04, 0x17
        /*001a*/ 	.short	(.L_77 - .L_76)
.L_76:
        /*001c*/ 	.word	0x00000000
        /*0020*/ 	.short	0x0000
        /*0022*/ 	.short	0x0000
        /*0024*/ 	.byte	0x00, 0xf5, 0x21, 0x00


	//----- nvinfo : EIATTR_SPARSE_MMA_MASK
	.align		4
.L_77:
        /*0028*/ 	.byte	0x03, 0x50
        /*002a*/ 	.short	0x0000


	//----- nvinfo : EIATTR_MAXREG_COUNT
	.align		4
        /*002c*/ 	.byte	0x03, 0x1b
        /*002e*/ 	.short	0x00ff


	//----- nvinfo : EIATTR_NUM_BARRIERS
	.align		4
        /*0030*/ 	.byte	0x02, 0x4c
        /*0032*/ 	.byte	0x01
	.zero		1


	//----- nvinfo : EIATTR_MERCURY_ISA_VERSION
	.align		4
        /*0034*/ 	.byte	0x03, 0x5f
        /*0036*/ 	.short	0x0101


	//----- nvinfo : EIATTR_VRC_CTA_INIT_COUNT
	.align		4
        /*0038*/ 	.byte	0x02, 0x4a
	.zero		1
	.zero		1


	//----- nvinfo : EIATTR_EXIT_INSTR_OFFSETS
	.align		4
        /*003c*/ 	.byte	0x04, 0x1c
        /*003e*/ 	.short	(.L_79 - .L_78)


	//   ....[0]....
.L_78:
        /*0040*/ 	.word	0x000000f0


	//   ....[1]....
        /*0044*/ 	.word	0x000001a0


	//----- nvinfo : EIATTR_CBANK_PARAM_SIZE
	.align		4
.L_79:
        /*0048*/ 	.byte	0x03, 0x19
        /*004a*/ 	.short	0x000c


	//----- nvinfo : EIATTR_PARAM_CBANK
	.align		4
        /*004c*/ 	.byte	0x04, 0x0a
        /*004e*/ 	.short	(.L_81 - .L_80)
	.align		4
.L_80:
        /*0050*/ 	.word	index@(.nv.constant0._Z17shared_mem_kernelILi256EEvPfi)
        /*0054*/ 	.short	0x0380
        /*0056*/ 	.short	0x000c


	//----- nvinfo : EIATTR_SW_WAR
	.align		4
.L_81:
        /*0058*/ 	.byte	0x04, 0x36
        /*005a*/ 	.short	(.L_83 - .L_82)
.L_82:
        /*005c*/ 	.word	0x00000008
.L_83:


//--------------------- .nv.info._Z14register_heavyPfi --------------------------
	.section	.nv.info._Z14register_heavyPfi,"",@"SHT_CUDA_INFO"
	.sectionflags	@""
	.align	4


	//----- nvinfo : EIATTR_CUDA_API_VERSION
	.align		4
        /*0000*/ 	.byte	0x04, 0x37
        /*0002*/ 	.short	(.L_85 - .L_84)
.L_84:
        /*0004*/ 	.word	0x00000082


	//----- nvinfo : EIATTR_KPARAM_INFO
	.align		4
.L_85:
        /*0008*/ 	.byte	0x04, 0x17
        /*000a*/ 	.short	(.L_87 - .L_86)
.L_86:
        /*000c*/ 	.word	0x00000000
        /*0010*/ 	.short	0x0001
        /*0012*/ 	.short	0x0008
        /*0014*/ 	.byte	0x00, 0xf0, 0x11, 0x00


	//----- nvinfo : EIATTR_KPARAM_INFO
	.align		4
.L_87:
        /*0018*/ 	.byte	0x04, 0x17
        /*001a*/ 	.short	(.L_89 - .L_88)
.L_88:
        /*001c*/ 	.word	0x00000000
        /*0020*/ 	.short	0x0000
        /*0022*/ 	.short	0x0000
        /*0024*/ 	.byte	0x00, 0xf5, 0x21, 0x00


	//----- nvinfo : EIATTR_SPARSE_MMA_MASK
	.align		4
.L_89:
        /*0028*/ 	.byte	0x03, 0x50
        /*002a*/ 	.short	0x0000


	//----- nvinfo : EIATTR_MAXREG_COUNT
	.align		4
        /*002c*/ 	.byte	0x03, 0x1b
        /*002e*/ 	.short	0x00ff


	//----- nvinfo : EIATTR_MERCURY_ISA_VERSION
	.align		4
        /*0030*/ 	.byte	0x03, 0x5f
        /*0032*/ 	.short	0x0101


	//----- nvinfo : EIATTR_VRC_CTA_INIT_COUNT
	.align		4
        /*0034*/ 	.byte	0x02, 0x4a
	.zero		1
	.zero		1


	//----- nvinfo : EIATTR_EXIT_INSTR_OFFSETS
	.align		4
        /*0038*/ 	.byte	0x04, 0x1c
        /*003a*/ 	.short	(.L_91 - .L_90)


	//   ....[0]....
.L_90:
        /*003c*/ 	.word	0x00000070


	//   ....[1]....
        /*0040*/ 	.word	0x000002a0


	//----- nvinfo : EIATTR_CBANK_PARAM_SIZE
	.align		4
.L_91:
        /*0044*/ 	.byte	0x03, 0x19
        /*0046*/ 	.short	0x000c


	//----- nvinfo : EIATTR_PARAM_CBANK
	.align		4
        /*0048*/ 	.byte	0x04, 0x0a
        /*004a*/ 	.short	(.L_93 - .L_92)
	.align		4
.L_92:
        /*004c*/ 	.word	index@(.nv.constant0._Z14register_heavyPfi)
        /*0050*/ 	.short	0x0380
        /*0052*/ 	.short	0x000c


	//----- nvinfo : EIATTR_SW_WAR
	.align		4
.L_93:
        /*0054*/ 	.byte	0x04, 0x36
        /*0056*/ 	.short	(.L_95 - .L_94)
.L_94:
        /*0058*/ 	.word	0x00000008
.L_95:


//--------------------- .nv.info._Z13simple_kernelPfi --------------------------
	.section	.nv.info._Z13simple_kernelPfi,"",@"SHT_CUDA_INFO"
	.sectionflags	@""
	.align	4


	//----- nvinfo : EIATTR_CUDA_API_VERSION
	.align		4
        /*0000*/ 	.byte	0x04, 0x37
        /*0002*/ 	.short	(.L_97 - .L_96)
.L_96:
        /*0004*/ 	.word	0x00000082


	//----- nvinfo : EIATTR_KPARAM_INFO
	.align		4
.L_97:
        /*0008*/ 	.byte	0x04, 0x17
        /*000a*/ 	.short	(.L_99 - .L_98)
.L_98:
        /*000c*/ 	.word	0x00000000
        /*0010*/ 	.short	0x0001
        /*0012*/ 	.short	0x0008
        /*0014*/ 	.byte	0x00, 0xf0, 0x11, 0x00


	//----- nvinfo : EIATTR_KPARAM_INFO
	.align		4
.L_99:
        /*0018*/ 	.byte	0x04, 0x17
        /*001a*/ 	.short	(.L_101 - .L_100)
.L_100:
        /*001c*/ 	.word	0x00000000
        /*0020*/ 	.short	0x0000
        /*0022*/ 	.short	0x0000
        /*0024*/ 	.byte	0x00, 0xf5, 0x21, 0x00


	//----- nvinfo : EIATTR_SPARSE_MMA_MASK
	.align		4
.L_101:
        /*0028*/ 	.byte	0x03, 0x50
        /*002a*/ 	.short	0x0000


	//----- nvinfo : EIATTR_MAXREG_COUNT
	.align		4
        /*002c*/ 	.byte	0x03, 0x1b
        /*002e*/ 	.short	0x00ff


	//----- nvinfo : EIATTR_MERCURY_ISA_VERSION
	.align		4
        /*0030*/ 	.byte	0x03, 0x5f
        /*0032*/ 	.short	0x0101


	//----- nvinfo : EIATTR_VRC_CTA_INIT_COUNT
	.align		4
        /*0034*/ 	.byte	0x02, 0x4a
	.zero		1
	.zero		1


	//----- nvinfo : EIATTR_EXIT_INSTR_OFFSETS
	.align		4
        /*0038*/ 	.byte	0x04, 0x1c
        /*003a*/ 	.short	(.L_103 - .L_102)


	//   ....[0]....
.L_102:
        /*003c*/ 	.word	0x00000070


	//   ....[1]....
        /*0040*/ 	.word	0x000000e0


	//----- nvinfo : EIATTR_CBANK_PARAM_SIZE
	.align		4
.L_103:
        /*0044*/ 	.byte	0x03, 0x19
        /*0046*/ 	.short	0x000c


	//----- nvinfo : EIATTR_PARAM_CBANK
	.align		4
        /*0048*/ 	.byte	0x04, 0x0a
        /*004a*/ 	.short	(.L_105 - .L_104)
	.align		4
.L_104:
        /*004c*/ 	.word	index@(.nv.constant0._Z13simple_kernelPfi)
        /*0050*/ 	.short	0x0380
        /*0052*/ 	.short	0x000c


	//----- nvinfo : EIATTR_SW_WAR
	.align		4
.L_105:
        /*0054*/ 	.byte	0x04, 0x36
        /*0056*/ 	.short	(.L_107 - .L_106)
.L_106:
        /*0058*/ 	.word	0x00000008
.L_107:


//--------------------- .nv.callgraph             --------------------------
	.section	.nv.callgraph,"",@"SHT_CUDA_CALLGRAPH"
	.align	4
	.sectionentsize	8
	.align		4
        /*0000*/ 	.word	0x00000000
	.align		4
        /*0004*/ 	.word	0xffffffff
	.align		4
        /*0008*/ 	.word	0x00000000
	.align		4
        /*000c*/ 	.word	0xfffffffe
	.align		4
        /*0010*/ 	.word	0x00000000
	.align		4
        /*0014*/ 	.word	0xfffffffd
	.align		4
        /*0018*/ 	.word	0x00000000
	.align		4
        /*001c*/ 	.word	0xfffffffc


//--------------------- .text._Z17shared_mem_kernelILi8192EEvPfi --------------------------
	.section	.text._Z17shared_mem_kernelILi8192EEvPfi,"ax",@progbits
	.align	128
        .global         _Z17shared_mem_kernelILi8192EEvPfi
        .type           _Z17shared_mem_kernelILi8192EEvPfi,@function
        .size           _Z17shared_mem_kernelILi8192EEvPfi,(.L_x_6 - _Z17shared_mem_kernelILi8192EEvPfi)
        .other          _Z17shared_mem_kernelILi8192EEvPfi,@"STO_CUDA_ENTRY STV_DEFAULT"
_Z17shared_mem_kernelILi8192EEvPfi:
.text._Z17shared_mem_kernelILi8192EEvPfi:
[----:B------:R-:W-:Y:S01]  /*0000*/  LDC R1, c[0x0][0x37c] ;  /* 0x0000df00ff017b82 */ /* 0x000fe20000000800 */
[----:B------:R-:W0:Y:S07]  /*0010*/  S2R R2, SR_TID.X ;  /* 0x0000000000027919 */ /* 0x000e2e0000002100 */
[----:B------:R-:W1:Y:S01]  /*0020*/  S2UR UR5, SR_CgaCtaId ;  /* 0x00000000000579c3 */ /* 0x000e620000008800 */
[----:B------:R-:W-:Y:S01]  /*0030*/  UMOV UR4, 0x400 ;  /* 0x0000040000047882 */ /* 0x000fe20000000000 */
[----:B------:R-:W2:Y:S06]  /*0040*/  LDCU UR7, c[0x0][0x388] ;  /* 0x00007100ff0777ac */ /* 0x000eac0008000800 */
[----:B------:R-:W3:Y:S08]  /*0050*/  S2UR UR6, SR_CTAID.X ;  /* 0x00000000000679c3 */ /* 0x000ef00000002500 */
[----:B------:R-:W3:Y:S01]  /*0060*/  LDC R5, c[0x0][0x360] ;  /* 0x0000d800ff057b82 */ /* 0x000ee20000000800 */
[----:B-1----:R-:W-:Y:S01]  /*0070*/  ULEA UR4, UR5, UR4, 0x18 ;  /* 0x0000000405047291 */ /* 0x002fe2000f8ec0ff */
[----:B0-----:R-:W-:-:S05]  /*0080*/  I2FP.F32.U32 R0, R2 ;  /* 0x0000000200007245 */ /* 0x001fca0000201000 */
[----:B------:R-:W-:-:S05]  /*0090*/  LEA R7, R2, UR4, 0x2 ;  /* 0x0000000402077c11 */ /* 0x000fca000f8e10ff */
[----:B------:R0:W-:Y:S01]  /*00a0*/  STS [R7], R0 ;  /* 0x0000000007007388 */ /* 0x0001e20000000800 */
[----:B---3--:R-:W-:Y:S01]  /*00b0*/  IMAD R5, R5, UR6, R2 ;  /* 0x0000000605057c24 */ /* 0x008fe2000f8e0202 */
[----:B------:R-:W-:Y:S04]  /*00c0*/  BAR.SYNC.DEFER_BLOCKING 0x0 ;  /* 0x0000000000007b1d */ /* 0x000fe80000010000 */
[----:B--2---:R-:W-:-:S13]  /*00d0*/  ISETP.GE.AND P0, PT, R5, UR7, PT ;  /* 0x0000000705007c0c */ /* 0x004fda000bf06270 */
[----:B0-----:R-:W-:Y:S05]  /*00e0*/  @P0 EXIT ;  /* 0x000000000000094d */ /* 0x001fea0003800000 */
[----:B------:R-:W0:Y:S01]  /*00f0*/  LDS R7, [R7] ;  /* 0x0000000007077984 */ /* 0x000e220000000800 */
[----:B------:R-:W1:Y:S01]  /*0100*/  LDC.64 R2, c[0x0][0x380] ;  /* 0x0000e000ff027b82 */ /* 0x000e620000000a00 */
[----:B------:R-:W0:Y:S01]  /*0110*/  LDCU.64 UR4, c[0x0][0x358] ;  /* 0x00006b00ff0477ac */ /* 0x000e220008000a00 */
[----:B-1----:R-:W-:-:S05]  /*0120*/  IMAD.WIDE R2, R5, 0x4, R2 ;  /* 0x0000000405027825 */ /* 0x002fca00078e0202 */
[----:B0-----:R-:W-:Y:S01]  /*0130*/  STG.E desc[UR4][R2.64], R7 ;  /* 0x0000000702007986 */ /* 0x001fe2000c101904 */
[----:B------:R-:W-:Y:S05]  /*0140*/  EXIT ;  /* 0x000000000000794d */ /* 0x000fea0003800000 */
.L_x_0:
[----:B------:R-:W-:-:S00]  /*0150*/  BRA `(.L_x_0) ;  /* 0xfffffffc00fc7947 */ /* 0x000fc0000383ffff */
[----:B------:R-:W-:-:S00]  /*0160*/  NOP ;  /* 0x0000000000007918 */ /* 0x000fc00000000000 */
        /* <DEDUP_REMOVED lines=9> */
.L_x_6:


//--------------------- .text._Z17shared_mem_kernelILi4096EEvPfi --------------------------
	.section	.text._Z17shared_mem_kernelILi4096EEvPfi,"ax",@progbits
	.align	128
        .global         _Z17shared_mem_kernelILi4096EEvPfi
        .type           _Z17shared_mem_kernelILi4096EEvPfi,@function
        .size           _Z17shared_mem_kernelILi4096EEvPfi,(.L_x_7 - _Z17shared_mem_kernelILi4096EEvPfi)
        .other          _Z17shared_mem_kernelILi4096EEvPfi,@"STO_CUDA_ENTRY STV_DEFAULT"
_Z17shared_mem_kernelILi4096EEvPfi:
.text._Z17shared_mem_kernelILi4096EEvPfi:
        /* <DEDUP_REMOVED lines=21> */
.L_x_1:
        /* <DEDUP_REMOVED lines=11> */
.L_x_7:


//--------------------- .text._Z17shared_mem_kernelILi1024EEvPfi --------------------------
	.section	.text._Z17shared_mem_kernelILi1024EEvPfi,"ax",@progbits
	.align	128
        .global         _Z17shared_mem_kernelILi1024EEvPfi
        .type           _Z17shared_mem_kernelILi1024EEvPfi,@function
        .size           _Z17shared_mem_kernelILi1024EEvPfi,(.L_x_8 - _Z17shared_mem_kernelILi1024EEvPfi)
        .other          _Z17shared_mem_kernelILi1024EEvPfi,@"STO_CUDA_ENTRY STV_DEFAULT"
_Z17shared_mem_kernelILi1024EEvPfi:
.text._Z17shared_mem_kernelILi1024EEvPfi:
        /* <DEDUP_REMOVED lines=21> */
.L_x_2:
        /* <DEDUP_REMOVED lines=11> */
.L_x_8:


//--------------------- .text._Z17shared_mem_kernelILi256EEvPfi --------------------------
	.section	.text._Z17shared_mem_kernelILi256EEvPfi,"ax",@progbits
	.align	128
        .global         _Z17shared_mem_kernelILi256EEvPfi
        .type           _Z17shared_mem_kernelILi256EEvPfi,@function
        .size           _Z17shared_mem_kernelILi256EEvPfi,(.L_x_9 - _Z17shared_mem_kernelILi256EEvPfi)
        .other          _Z17shared_mem_kernelILi256EEvPfi,@"STO_CUDA_ENTRY STV_DEFAULT"
_Z17shared_mem_kernelILi256EEvPfi:
.text._Z17shared_mem_kernelILi256EEvPfi:
[----:B------:R-:W-:Y:S01]  /*0000*/  LDC R1, c[0x0][0x37c] ;  /* 0x0000df00ff017b82 */ /* 0x000fe20000000800 */
[----:B------:R-:W0:Y:S07]  /*0010*/  S2R R4, SR_TID.X ;  /* 0x0000000000047919 */ /* 0x000e2e0000002100 */
[----:B------:R-:W1:Y:S01]  /*0020*/  S2UR UR4, SR_CTAID.X ;  /* 0x00000000000479c3 */ /* 0x000e620000002500 */
[----:B------:R-:W2:Y:S07]  /*0030*/  LDCU UR5, c[0x0][0x388] ;  /* 0x00007100ff0577ac */ /* 0x000eae0008000800 */
[----:B------:R-:W1:Y:S01]  /*0040*/  LDC R5, c[0x0][0x360] ;  /* 0x0000d800ff057b82 */ /* 0x000e620000000800 */
[----:B0-----:R-:W-:Y:S01]  /*0050*/  ISETP.GT.U32.AND P0, PT, R4, 0xff, PT ;  /* 0x000000ff0400780c */ /* 0x001fe20003f04070 */
[----:B-1----:R-:W-:-:S05]  /*0060*/  IMAD R5, R5, UR4, R4 ;  /* 0x0000000405057c24 */ /* 0x002fca000f8e0204 */
[----:B--2---:R-:W-:-:S07]  /*0070*/  ISETP.GE.AND P1, PT, R5, UR5, PT ;  /* 0x0000000505007c0c */ /* 0x004fce000bf26270 */
[----:B------:R-:W0:Y:S01]  /*0080*/  @!P0 S2R R3, SR_CgaCtaId ;  /* 0x0000000000038919 */ /* 0x000e220000008800 */
[----:B------:R-:W-:-:S04]  /*0090*/  @!P0 MOV R0, 0x400 ;  /* 0x0000040000008802 */ /* 0x000fc80000000f00 */
[----:B0-----:R-:W-:Y:S02]  /*00a0*/  @!P0 LEA R2, R3, R0, 0x18 ;  /* 0x0000000003028211 */ /* 0x001fe400078ec0ff */
[----:B------:R-:W-:-:S03]  /*00b0*/  @!P0 I2FP.F32.U32 R0, R4 ;  /* 0x0000000400008245 */ /* 0x000fc60000201000 */
[----:B------:R-:W-:-:S05]  /*00c0*/  @!P0 IMAD R3, R4, 0x4, R2 ;  /* 0x0000000404038824 */ /* 0x000fca00078e0202 */
[----:B------:R0:W-:Y:S01]  /*00d0*/  @!P0 STS [R3], R0 ;  /* 0x0000000003008388 */ /* 0x0001e20000000800 */
[----:B------:R-:W-:Y:S06]  /*00e0*/  BAR.SYNC.DEFER_BLOCKING 0x0 ;  /* 0x0000000000007b1d */ /* 0x000fec0000010000 */
[----:B------:R-:W-:Y:S05]  /*00f0*/  @P1 EXIT ;  /* 0x000000000000194d */ /* 0x000fea0003800000 */
[----:B------:R-:W1:Y:S01]  /*0100*/  S2UR UR5, SR_CgaCtaId ;  /* 0x00000000000579c3 */ /* 0x000e620000008800 */
[----:B------:R-:W-:Y:S01]  /*0110*/  UMOV UR4, 0x400 ;  /* 0x0000040000047882 */ /* 0x000fe20000000000 */
[----:B0-----:R-:W-:-:S05]  /*0120*/  IMAD.SHL.U32 R0, R4, 0x4, RZ ;  /* 0x0000000404007824 */ /* 0x001fca00078e00ff */
[----:B------:R-:W-:Y:S01]  /*0130*/  LOP3.LUT R0, R0, 0x3fc, RZ, 0xc0, !PT ;  /* 0x000003fc00007812 */ /* 0x000fe200078ec0ff */
[----:B------:R-:W0:Y:S01]  /*0140*/  LDC.64 R2, c[0x0][0x380] ;  /* 0x0000e000ff027b82 */ /* 0x000e220000000a00 */
[----:B-1----:R-:W-:Y:S01]  /*0150*/  ULEA UR4, UR5, UR4, 0x18 ;  /* 0x0000000405047291 */ /* 0x002fe2000f8ec0ff */
[----:B0-----:R-:W-:-:S08]  /*0160*/  IMAD.WIDE R2, R5, 0x4, R2 ;  /* 0x0000000405027825 */ /* 0x001fd000078e0202 */
[----:B------:R-:W0:Y:S02]  /*0170*/  LDS R7, [R0+UR4] ;  /* 0x0000000400077984 */ /* 0x000e240008000800 */
[----:B------:R-:W0:Y:S02]  /*0180*/  LDCU.64 UR4, c[0x0][0x358] ;  /* 0x00006b00ff0477ac */ /* 0x000e240008000a00 */
[----:B0-----:R-:W-:Y:S01]  /*0190*/  STG.E desc[UR4][R2.64], R7 ;  /* 0x0000000702007986 */ /* 0x001fe2000c101904 */
[----:B------:R-:W-:Y:S05]  /*01a0*/  EXIT ;  /* 0x000000000000794d */ /* 0x000fea0003800000 */
.L_x_3:
        /* <DEDUP_REMOVED lines=13> */
.L_x_9:


//--------------------- .text._Z14register_heavyPfi --------------------------
	.section	.text._Z14register_heavyPfi,"ax",@progbits
	.align	128
        .global         _Z14register_heavyPfi
        .type           _Z14register_heavyPfi,@function
        .size           _Z14register_heavyPfi,(.L_x_10 - _Z14register_heavyPfi)
        .other          _Z14register_heavyPfi,@"STO_CUDA_ENTRY STV_DEFAULT"
_Z14register_heavyPfi:
.text._Z14register_heavyPfi:
[----:B------:R-:W-:Y:S01]  /*0000*/  LDC R1, c[0x0][0x37c] ;  /* 0x0000df00ff017b82 */ /* 0x000fe20000000800 */
[----:B------:R-:W0:Y:S07]  /*0010*/  S2R R3, SR_TID.X ;  /* 0x0000000000037919 */ /* 0x000e2e0000002100 */
[----:B------:R-:W0:Y:S01]  /*0020*/  S2UR UR4, SR_CTAID.X ;  /* 0x00000000000479c3 */ /* 0x000e220000002500 */
[----:B------:R-:W1:Y:S07]  /*0030*/  LDCU UR5, c[0x0][0x388] ;  /* 0x00007100ff0577ac */ /* 0x000e6e0008000800 */
[----:B------:R-:W0:Y:S02]  /*0040*/  LDC R0, c[0x0][0x360] ;  /* 0x0000d800ff007b82 */ /* 0x000e240000000800 */
[----:B0-----:R-:W-:-:S05]  /*0050*/  IMAD R0, R0, UR4, R3 ;  /* 0x0000000400007c24 */ /* 0x001fca000f8e0203 */
[----:B-1----:R-:W-:-:S13]  /*0060*/  ISETP.GE.AND P0, PT, R0, UR5, PT ;  /* 0x0000000500007c0c */ /* 0x002fda000bf06270 */
[----:B------:R-:W-:Y:S05]  /*0070*/  @P0 EXIT ;  /* 0x000000000000094d */ /* 0x000fea0003800000 */
[----:B------:R-:W-:Y:S01]  /*0080*/  I2FP.F32.S32 R2, R0 ;  /* 0x0000000000027245 */ /* 0x000fe20000201400 */
[----:B------:R-:W0:Y:S04]  /*0090*/  LDCU.64 UR4, c[0x0][0x358] ;  /* 0x00006b00ff0477ac */ /* 0x000e280008000a00 */
[----:B------:R-:W-:-:S04]  /*00a0*/  FADD R3, R2, R2 ;  /* 0x0000000202037221 */ /* 0x000fc80000000000 */
[C-C-:B------:R-:W-:Y:S01]  /*00b0*/  FFMA R4, R2.reuse, 2, R3.reuse ;  /* 0x4000000002047823 */ /* 0x140fe20000000003 */
[----:B------:R-:W-:-:S03]  /*00c0*/  FADD R5, R2, R3 ;  /* 0x0000000302057221 */ /* 0x000fc60000000000 */
[C---:B------:R-:W-:Y:S01]  /*00d0*/  FADD R3, R4.reuse, R4 ;  /* 0x0000000404037221 */ /* 0x040fe20000000000 */
[----:B------:R-:W-:-:S03]  /*00e0*/  FADD R2, R4, R5 ;  /* 0x0000000504027221 */ /* 0x000fc60000000000 */
[----:B------:R-:W-:Y:S01]  /*00f0*/  FFMA R4, R4, 2, R3 ;  /* 0x4000000004047823 */ /* 0x000fe20000000003 */
        /* <DEDUP_REMOVED lines=10> */
[C---:B------:R-:W-:Y:S02]  /*01a0*/  FADD R6, R4.reuse, R3 ;  /* 0x0000000304067221 */ /* 0x040fe40000000000 */
[----:B------:R-:W1:Y:S01]  /*01b0*/  LDC.64 R2, c[0x0][0x380] ;  /* 0x0000e000ff027b82 */ /* 0x000e620000000a00 */
        /* <DEDUP_REMOVED lines=9> */
[----:B------:R-:W-:-:S04]  /*0250*/  FADD R5, R5, R6 ;  /* 0x0000000605057221 */ /* 0x000fc80000000000 */
[----:B------:R-:W-:Y:S01]  /*0260*/  FADD R5, R4, R5 ;  /* 0x0000000504057221 */ /* 0x000fe20000000000 */
[----:B-1----:R-:W-:-:S04]  /*0270*/  IMAD.WIDE R2, R0, 0x4, R2 ;  /* 0x0000000400027825 */ /* 0x002fc800078e0202 */
[----:B------:R-:W-:-:S05]  /*0280*/  FFMA R5, R4, 2, R5 ;  /* 0x4000000004057823 */ /* 0x000fca0000000005 */
[----:B0-----:R-:W-:Y:S01]  /*0290*/  STG.E desc[UR4][R2.64], R5 ;  /* 0x0000000502007986 */ /* 0x001fe2000c101904 */
[----:B------:R-:W-:Y:S05]  /*02a0*/  EXIT ;  /* 0x000000000000794d */ /* 0x000fea0003800000 */
.L_x_4:
        /* <DEDUP_REMOVED lines=13> */
.L_x_10:


//--------------------- .text._Z13simple_kernelPfi --------------------------
	.section	.text._Z13simple_kernelPfi,"ax",@progbits
	.align	128
        .global         _Z13simple_kernelPfi
        .type           _Z13simple_kernelPfi,@function
        .size           _Z13simple_kernelPfi,(.L_x_11 - _Z13simple_kernelPfi)
        .other          _Z13simple_kernelPfi,@"STO_CUDA_ENTRY STV_DEFAULT"
_Z13simple_kernelPfi:
.text._Z13simple_kernelPfi:
        /* <DEDUP_REMOVED lines=8> */
[----:B------:R-:W0:Y:S01]  /*0080*/  LDC.64 R2, c[0x0][0x380] ;  /* 0x0000e000ff027b82 */ /* 0x000e220000000a00 */
[----:B------:R-:W1:Y:S01]  /*0090*/  LDCU.64 UR4, c[0x0][0x358] ;  /* 0x00006b00ff0477ac */ /* 0x000e620008000a00 */
[----:B------:R-:W-:Y:S01]  /*00a0*/  I2FP.F32.S32 R0, R5 ;  /* 0x0000000500007245 */ /* 0x000fe20000201400 */
[----:B0-----:R-:W-:-:S04]  /*00b0*/  IMAD.WIDE R2, R5, 0x4, R2 ;  /* 0x0000000405027825 */ /* 0x001fc800078e0202 */
[----:B------:R-:W-:-:S05]  /*00c0*/  FADD R5, R0, R0 ;  /* 0x0000000000057221 */ /* 0x000fca0000000000 */
[----:B-1----:R-:W-:Y:S01]  /*00d0*/  STG.E desc[UR4][R2.64], R5 ;  /* 0x0000000502007986 */ /* 0x002fe2000c101904 */
[----:B------:R-:W-:Y:S05]  /*00e0*/  EXIT ;  /* 0x000000000000794d */ /* 0x000fea0003800000 */
.L_x_5:
        /* <DEDUP_REMOVED lines=9> */
.L_x_11:


//--------------------- .nv.shared._Z17shared_mem_kernelILi8192EEvPfi --------------------------
	.section	.nv.shared._Z17shared_mem_kernelILi8192EEvPfi,"aw",@nobits
	.sectionflags	@""
	.align	4
.nv.shared._Z17shared_mem_kernelILi8192EEvPfi:
	.zero		33792


//--------------------- .nv.shared.reserved.0     --------------------------
	.section	.nv.shared.reserved.0,"aw",@nobits
	.weak		__nv_reservedSMEM_offset_0_alias
	.size		__nv_reservedSMEM_offset_0_alias, 0, 64
	.other		__nv_reservedSMEM_offset_0_alias,@"STO_CUDA_RESERVED_SHARED STV_DEFAULT"
__nv_reservedSMEM_offset_0_alias:
	.zero		0
	.zero		64


//--------------------- .nv.shared._Z17shared_mem_kernelILi4096EEvPfi --------------------------
	.section	.nv.shared._Z17shared_mem_kernelILi4096EEvPfi,"aw",@nobits
	.sectionflags	@""
	.align	4
.nv.shared._Z17shared_mem_kernelILi4096EEvPfi:
	.zero		17408


//--------------------- .nv.shared._Z17shared_mem_kernelILi1024EEvPfi --------------------------
	.section	.nv.shared._Z17shared_mem_kernelILi1024EEvPfi,"aw",@nobits
	.sectionflags	@""
	.align	4
.nv.shared._Z17shared_mem_kernelILi1024EEvPfi:
	.zero		5120


//--------------------- .nv.shared._Z17shared_mem_kernelILi256EEvPfi --------------------------
	.section	.nv.shared._Z17shared_mem_kernelILi256EEvPfi,"aw",@nobits
	.sectionflags	@""
	.align	4
.nv.shared._Z17shared_mem_kernelILi256EEvPfi:
	.zero		2048


//--------------------- .nv.constant0._Z17shared_mem_kernelILi8192EEvPfi --------------------------
	.section	.nv.constant0._Z17shared_mem_kernelILi8192EEvPfi,"a",@progbits
	.sectionflags	@""
	.align	4
.nv.constant0._Z17shared_mem_kernelILi8192EEvPfi:
	.zero		908


//--------------------- .nv.constant0._Z17shared_mem_kernelILi4096EEvPfi --------------------------
	.section	.nv.constant0._Z17shared_mem_kernelILi4096EEvPfi,"a",@progbits
	.sectionflags	@""
	.align	4
.nv.constant0._Z17shared_mem_kernelILi4096EEvPfi:
	.zero		908


//--------------------- .nv.constant0._Z17shared_mem_kernelILi1024EEvPfi --------------------------
	.section	.nv.constant0._Z17shared_mem_kernelILi1024EEvPfi,"a",@progbits
	.sectionflags	@""
	.align	4
.nv.constant0._Z17shared_mem_kernelILi1024EEvPfi:
	.zero		908


//--------------------- .nv.constant0._Z17shared_mem_kernelILi256EEvPfi --------------------------
	.section	.nv.constant0._Z17shared_mem_kernelILi256EEvPfi,"a",@progbits
	.sectionflags	@""
	.align	4
.nv.constant0._Z17shared_mem_kernelILi256EEvPfi:
	.zero		908


//--------------------- .nv.constant0._Z14register_heavyPfi --------------------------
	.section	.nv.constant0._Z14register_heavyPfi,"a",@progbits
	.sectionflags	@""
	.align	4
.nv.constant0._Z14register_heavyPfi:
	.zero		908


//--------------------- .nv.constant0._Z13simple_kernelPfi --------------------------
	.section	.nv.constant0._Z13simple_kernelPfi,"a",@progbits
	.sectionflags	@""
	.align	4
.nv.constant0._Z13simple_kernelPfi:
	.zero		908


//--------------------- SYMBOLS --------------------------

	.type		.nv.reservedSmem.offset0,@object
	.size		.nv.reservedSmem.offset0,0x4
	.type		.nv.reservedSmem.cap,@object
	.size		.nv.reservedSmem.cap,0x4
